	.headerflags	@"EF_CUDA_TEXMODE_UNIFIED EF_CUDA_64BIT_ADDRESS EF_CUDA_ACCELERATORS EF_CUDA_SM90 EF_CUDA_VIRTUAL_SM(EF_CUDA_SM90)"
	.elftype	@"ET_EXEC"


//--------------------- .nv.info                  --------------------------
	.section	.nv.info,"",@"SHT_CUDA_INFO"
	.align	4


	//----- nvinfo : EIATTR_REGCOUNT
	.align		4
        /*0000*/ 	.byte	0x04, 0x2f
        /*0002*/ 	.short	(.L_3 - .L_2)
	.align		4
.L_2:
        /*0004*/ 	.word	index@(triton_poi_fused__native_batch_norm_legit_no_training_reflection_pad2d_relu_8)
        /*0008*/ 	.word	0x00000014


	//----- nvinfo : EIATTR_MIN_STACK_SIZE
	.align		4
.L_3:
        /*000c*/ 	.byte	0x04, 0x12
        /*000e*/ 	.short	(.L_5 - .L_4)
	.align		4
.L_4:
        /*0010*/ 	.word	index@(triton_poi_fused__native_batch_norm_legit_no_training_reflection_pad2d_relu_8)
        /*0014*/ 	.word	0x00000000


	//----- nvinfo : EIATTR_FRAME_SIZE
	.align		4
.L_5:
        /*0018*/ 	.byte	0x04, 0x11
        /*001a*/ 	.short	(.L_7 - .L_6)
	.align		4
.L_6:
        /*001c*/ 	.word	index@(triton_poi_fused__native_batch_norm_legit_no_training_reflection_pad2d_relu_8)
        /*0020*/ 	.word	0x00000000


	//----- nvinfo : EIATTR_MIN_STACK_SIZE
	.align		4
.L_7:
        /*0024*/ 	.byte	0x04, 0x12
        /*0026*/ 	.short	(.L_9 - .L_8)
	.align		4
.L_8:
        /*0028*/ 	.word	index@(triton_poi_fused__native_batch_norm_legit_no_training_reflection_pad2d_relu_8)
        /*002c*/ 	.word	0x00000000
.L_9:


//--------------------- .nv.info.triton_poi_fused__native_batch_norm_legit_no_training_reflection_pad2d_relu_8 --------------------------
	.section	.nv.info.triton_poi_fused__native_batch_norm_legit_no_training_reflection_pad2d_relu_8,"",@"SHT_CUDA_INFO"
	.sectionflags	@""
	.align	4


	//----- nvinfo : EIATTR_CUDA_API_VERSION
	.align		4
        /*0000*/ 	.byte	0x04, 0x37
        /*0002*/ 	.short	(.L_11 - .L_10)
.L_10:
        /*0004*/ 	.word	0x0000007c


	//----- nvinfo : EIATTR_KPARAM_INFO
	.align		4
.L_11:
        /*0008*/ 	.byte	0x04, 0x17
        /*000a*/ 	.short	(.L_13 - .L_12)
.L_12:
        /*000c*/ 	.word	0x00000000
        /*0010*/ 	.short	0x0006
        /*0012*/ 	.short	0x0030
        /*0014*/ 	.byte	0x00, 0xf0, 0x11, 0x00


	//----- nvinfo : EIATTR_KPARAM_INFO
	.align		4
.L_13:
        /*0018*/ 	.byte	0x04, 0x17
        /*001a*/ 	.short	(.L_15 - .L_14)
.L_14:
        /*001c*/ 	.word	0x00000000
        /*0020*/ 	.short	0x0005
        /*0022*/ 	.short	0x0028
        /*0024*/ 	.byte	0x00, 0xf4, 0x21, 0x00


	//----- nvinfo : EIATTR_KPARAM_INFO
	.align		4
.L_15:
        /*0028*/ 	.byte	0x04, 0x17
        /*002a*/ 	.short	(.L_17 - .L_16)
.L_16:
        /*002c*/ 	.word	0x00000000
        /*0030*/ 	.short	0x0004
        /*0032*/ 	.short	0x0020
        /*0034*/ 	.byte	0x00, 0xf4, 0x21, 0x00


	//----- nvinfo : EIATTR_KPARAM_INFO
	.align		4
.L_17:
        /*0038*/ 	.byte	0x04, 0x17
        /*003a*/ 	.short	(.L_19 - .L_18)
.L_18:
        /*003c*/ 	.word	0x00000000
        /*0040*/ 	.short	0x0003
        /*0042*/ 	.short	0x0018
        /*0044*/ 	.byte	0x00, 0xf4, 0x21, 0x00


	//----- nvinfo : EIATTR_KPARAM_INFO
	.align		4
.L_19:
        /*0048*/ 	.byte	0x04, 0x17
        /*004a*/ 	.short	(.L_21 - .L_20)
.L_20:
        /*004c*/ 	.word	0x00000000
        /*0050*/ 	.short	0x0002
        /*0052*/ 	.short	0x0010
        /*0054*/ 	.byte	0x00, 0xf4, 0x21, 0x00


	//----- nvinfo : EIATTR_KPARAM_INFO
	.align		4
.L_21:
        /*0058*/ 	.byte	0x04, 0x17
        /*005a*/ 	.short	(.L_23 - .L_22)
.L_22:
        /*005c*/ 	.word	0x00000000
        /*0060*/ 	.short	0x0001
        /*0062*/ 	.short	0x0008
        /*0064*/ 	.byte	0x00, 0xf4, 0x21, 0x00


	//----- nvinfo : EIATTR_KPARAM_INFO
	.align		4
.L_23:
        /*0068*/ 	.byte	0x04, 0x17
        /*006a*/ 	.short	(.L_25 - .L_24)
.L_24:
        /*006c*/ 	.word	0x00000000
        /*0070*/ 	.short	0x0000
        /*0072*/ 	.short	0x0000
        /*0074*/ 	.byte	0x00, 0xf4, 0x21, 0x00


	//----- nvinfo : EIATTR_SPARSE_MMA_MASK
	.align		4
.L_25:
        /*0078*/ 	.byte	0x03, 0x50
        /*007a*/ 	.short	0x0000


	//----- nvinfo : EIATTR_MAXREG_COUNT
	.align		4
        /*007c*/ 	.byte	0x03, 0x1b
        /*007e*/ 	.short	0x00ff


	//----- nvinfo : EIATTR_EXIT_INSTR_OFFSETS
	.align		4
        /*0080*/ 	.byte	0x04, 0x1c
        /*0082*/ 	.short	(.L_27 - .L_26)


	//   ....[0]....
.L_26:
        /*0084*/ 	.word	0x00000570


	//----- nvinfo : EIATTR_REQNTID
	.align		4
.L_27:
        /*0088*/ 	.byte	0x04, 0x10
        /*008a*/ 	.short	(.L_29 - .L_28)
.L_28:
        /*008c*/ 	.word	0x00000100
        /*0090*/ 	.word	0x00000001
        /*0094*/ 	.word	0x00000001


	//----- nvinfo : EIATTR_CBANK_PARAM_SIZE
	.align		4
.L_29:
        /*0098*/ 	.byte	0x03, 0x19
        /*009a*/ 	.short	0x0034


	//----- nvinfo : EIATTR_PARAM_CBANK
	.align		4
        /*009c*/ 	.byte	0x04, 0x0a
        /*009e*/ 	.short	(.L_31 - .L_30)
	.align		4
.L_30:
        /*00a0*/ 	.word	index@(.nv.constant0.triton_poi_fused__native_batch_norm_legit_no_training_reflection_pad2d_relu_8)
        /*00a4*/ 	.short	0x0210
        /*00a6*/ 	.short	0x0034


	//----- nvinfo : EIATTR_SW_WAR
	.align		4
.L_31:
        /*00a8*/ 	.byte	0x04, 0x36
        /*00aa*/ 	.short	(.L_33 - .L_32)
.L_32:
        /*00ac*/ 	.word	0x00000008
.L_33:


//--------------------- .nv.callgraph             --------------------------
	.section	.nv.callgraph,"",@"SHT_CUDA_CALLGRAPH"
	.align	4
	.sectionentsize	8
	.align		4
        /*0000*/ 	.word	0x00000000
	.align		4
        /*0004*/ 	.word	0xffffffff
	.align		4
        /*0008*/ 	.word	0x00000000
	.align		4
        /*000c*/ 	.word	0xfffffffe
	.align		4
        /*0010*/ 	.word	0x00000000
	.align		4
        /*0014*/ 	.word	0xfffffffd
	.align		4
        /*0018*/ 	.word	0x00000000
	.align		4
        /*001c*/ 	.word	0xfffffffc


//--------------------- .nv.constant4             --------------------------
	.section	.nv.constant4,"a",@progbits
	.align	8
	.align		8
.nv.constant4:
        /*0000*/ 	.dword	_$_str
	.align		8
        /*0008*/ 	.dword	_$_str_$_2


//--------------------- .text.triton_poi_fused__native_batch_norm_legit_no_training_reflection_pad2d_relu_8 --------------------------
	.section	.text.triton_poi_fused__native_batch_norm_legit_no_training_reflection_pad2d_relu_8,"ax",@progbits
	.align	128
        .global         triton_poi_fused__native_batch_norm_legit_no_training_reflection_pad2d_relu_8
        .type           triton_poi_fused__native_batch_norm_legit_no_training_reflection_pad2d_relu_8,@function
        .size           triton_poi_fused__native_batch_norm_legit_no_training_reflection_pad2d_relu_8,(.L_x_1 - triton_poi_fused__native_batch_norm_legit_no_training_reflection_pad2d_relu_8)
        .other          triton_poi_fused__native_batch_norm_legit_no_training_reflection_pad2d_relu_8,@"STO_CUDA_ENTRY STV_DEFAULT"
triton_poi_fused__native_batch_norm_legit_no_training_reflection_pad2d_relu_8:
.text.triton_poi_fused__native_batch_norm_legit_no_training_reflection_pad2d_relu_8:
[----:B------:R-:W-:Y:S01]  /*0000*/  LDC R1, c[0x0][0x28] ;  /* 0x00000a00ff017b82 */ /* 0x000fe20000000800 */
[----:B------:R-:W1:Y:S07]  /*0010*/  S2R R0, SR_TID.X ;  /* 0x0000000000007919 */ /* 0x000e6e0000002100 */
[----:B------:R-:W2:Y:S01]  /*0020*/  LDC.64 R6, c[0x0][0x220] ;  /* 0x00008800ff067b82 */ /* 0x000ea20000000a00 */
[----:B------:R-:W-:Y:S01]  /*0030*/  ULDC.64 UR4, c[0x0][0x208] ;  /* 0x0000820000047ab9 */ /* 0x000fe20000000a00 */
[----:B------:R-:W3:Y:S06]  /*0040*/  S2R R3, SR_CTAID.X ;  /* 0x0000000000037919 */ /* 0x000eec0000002500 */
[----:B------:R-:W4:Y:S01]  /*0050*/  LDC.64 R12, c[0x0][0x218] ;  /* 0x00008600ff0c7b82 */ /* 0x000f220000000a00 */
[----:B-1----:R-:W-:-:S04]  /*0060*/  SHF.L.U32 R0, R0, 0x1, RZ ;  /* 0x0000000100007819 */ /* 0x002fc800000006ff */
[----:B------:R-:W-:-:S04]  /*0070*/  LOP3.LUT R0, R0, 0x1fe, RZ, 0xc0, !PT ;  /* 0x000001fe00007812 */ /* 0x000fc800078ec0ff */
[----:B---3--:R-:W-:-:S05]  /*0080*/  LEA R0, R3, R0, 0x9 ;  /* 0x0000000003007211 */ /* 0x008fca00078e48ff */
[----:B------:R-:W-:-:S05]  /*0090*/  IMAD.HI R4, R0, 0x38e38e39, RZ ;  /* 0x38e38e3900047827 */ /* 0x000fca00078e02ff */
[----:B------:R-:W-:-:S04]  /*00a0*/  SHF.R.U32.HI R3, RZ, 0x1f, R4 ;  /* 0x0000001fff037819 */ /* 0x000fc80000011604 */
[----:B------:R-:W-:-:S04]  /*00b0*/  LEA.HI.SX32 R4, R4, R3, 0x1d ;  /* 0x0000000304047211 */ /* 0x000fc800078feaff */
[----:B------:R-:W-:-:S04]  /*00c0*/  SHF.R.S32.HI R3, RZ, 0x1f, R4 ;  /* 0x0000001fff037819 */ /* 0x000fc80000011404 */
[----:B------:R-:W-:-:S04]  /*00d0*/  LEA.HI R3, R3, R4, RZ, 0x9 ;  /* 0x0000000403037211 */ /* 0x000fc800078f48ff */
[----:B------:R-:W-:Y:S01]  /*00e0*/  LOP3.LUT R5, R3, 0xfffffe00, RZ, 0xc0, !PT ;  /* 0xfffffe0003057812 */ /* 0x000fe200078ec0ff */
[----:B------:R-:W-:-:S04]  /*00f0*/  IMAD.HI R3, R0, 0x2aaaaaab, RZ ;  /* 0x2aaaaaab00037827 */ /* 0x000fc800078e02ff */
[----:B------:R-:W-:Y:S01]  /*0100*/  IMAD.IADD R2, R4, 0x1, -R5 ;  /* 0x0000000104027824 */ /* 0x000fe200078e0a05 */
[----:B------:R-:W-:Y:S02]  /*0110*/  IADD3 R5, R0, 0x1, RZ ;  /* 0x0000000100057810 */ /* 0x000fe40007ffe0ff */
[----:B------:R-:W-:Y:S01]  /*0120*/  LEA.HI R8, R3, R3, RZ, 0x1 ;  /* 0x0000000303087211 */ /* 0x000fe200078f08ff */
[----:B--2---:R-:W-:-:S04]  /*0130*/  IMAD.WIDE R6, R2, 0x4, R6 ;  /* 0x0000000402067825 */ /* 0x004fc800078e0206 */
[----:B------:R-:W-:Y:S01]  /*0140*/  IMAD.HI R9, R5, 0x2aaaaaab, RZ ;  /* 0x2aaaaaab05097827 */ /* 0x000fe200078e02ff */
[----:B------:R1:W2:Y:S03]  /*0150*/  LDG.E.EL R3, desc[UR4][R6.64] ;  /* 0x0000000406037981 */ /* 0x0002a6000c2e1900 */
[----:B------:R-:W-:Y:S01]  /*0160*/  IMAD.HI R11, R8, 0x2aaaaaab, RZ ;  /* 0x2aaaaaab080b7827 */ /* 0x000fe200078e02ff */
[----:B------:R-:W-:-:S03]  /*0170*/  LEA.HI R10, R9, R9, RZ, 0x1 ;  /* 0x00000009090a7211 */ /* 0x000fc600078f08ff */
[----:B------:R-:W-:Y:S01]  /*0180*/  IMAD R9, R8, 0x6, RZ ;  /* 0x0000000608097824 */ /* 0x000fe200078e02ff */
[----:B------:R-:W-:Y:S01]  /*0190*/  LEA.HI R11, R11, R11, RZ, 0x1 ;  /* 0x0000000b0b0b7211 */ /* 0x000fe200078f08ff */
[----:B------:R-:W-:Y:S01]  /*01a0*/  IMAD R10, R10, 0x6, RZ ;  /* 0x000000060a0a7824 */ /* 0x000fe200078e02ff */
[----:B-1----:R-:W1:Y:S02]  /*01b0*/  LDC.64 R6, c[0x0][0x230] ;  /* 0x00008c00ff067b82 */ /* 0x002e640000000a00 */
[----:B------:R-:W-:Y:S01]  /*01c0*/  LOP3.LUT R9, RZ, R9, RZ, 0x33, !PT ;  /* 0x00000009ff097212 */ /* 0x000fe200078e33ff */
[----:B------:R-:W-:Y:S01]  /*01d0*/  IMAD R11, R11, 0x6, RZ ;  /* 0x000000060b0b7824 */ /* 0x000fe200078e02ff */
[----:B------:R-:W-:-:S03]  /*01e0*/  LOP3.LUT R10, RZ, R10, RZ, 0x33, !PT ;  /* 0x0000000aff0a7212 */ /* 0x000fc600078e33ff */
[----:B------:R-:W-:Y:S01]  /*01f0*/  IMAD.IADD R9, R0, 0x1, R9 ;  /* 0x0000000100097824 */ /* 0x000fe200078e0209 */
[----:B------:R-:W-:Y:S02]  /*0200*/  LOP3.LUT R11, RZ, R11, RZ, 0x33, !PT ;  /* 0x0000000bff0b7212 */ /* 0x000fe400078e33ff */
[----:B------:R-:W-:Y:S02]  /*0210*/  IADD3 R10, R5, R10, RZ ;  /* 0x0000000a050a7210 */ /* 0x000fe40007ffe0ff */
[----:B------:R-:W-:Y:S01]  /*0220*/  IABS R5, R9 ;  /* 0x0000000900057213 */ /* 0x000fe20000000000 */
[----:B------:R-:W-:Y:S01]  /*0230*/  IMAD.IADD R11, R8, 0x1, R11 ;  /* 0x00000001080b7824 */ /* 0x000fe200078e020b */
[----:B------:R-:W-:Y:S01]  /*0240*/  IABS R14, R10 ;  /* 0x0000000a000e7213 */ /* 0x000fe20000000000 */
[----:B------:R-:W3:Y:S01]  /*0250*/  LDC.64 R8, c[0x0][0x210] ;  /* 0x00008400ff087b82 */ /* 0x000ee20000000a00 */
[----:B------:R-:W-:Y:S02]  /*0260*/  IADD3 R5, R5, -0x3, RZ ;  /* 0xfffffffd05057810 */ /* 0x000fe40007ffe0ff */
[----:B------:R-:W-:Y:S01]  /*0270*/  IABS R15, R11 ;  /* 0x0000000b000f7213 */ /* 0x000fe20000000000 */
[----:B------:R-:W-:Y:S01]  /*0280*/  VIADD R14, R14, 0xfffffffd ;  /* 0xfffffffd0e0e7836 */ /* 0x000fe20000000000 */
[----:B------:R-:W-:-:S02]  /*0290*/  IABS R16, R5 ;  /* 0x0000000500107213 */ /* 0x000fc40000000000 */
[----:B------:R-:W-:Y:S01]  /*02a0*/  IADD3 R5, R15, -0x3, RZ ;  /* 0xfffffffd0f057810 */ /* 0x000fe20007ffe0ff */
[----:B------:R-:W5:Y:S01]  /*02b0*/  LDC.64 R10, c[0x0][0x228] ;  /* 0x00008a00ff0a7b82 */ /* 0x000f620000000a00 */
[----:B------:R-:W-:Y:S01]  /*02c0*/  IABS R17, R14 ;  /* 0x0000000e00117213 */ /* 0x000fe20000000000 */
[----:B------:R-:W-:Y:S01]  /*02d0*/  IMAD.MOV.U32 R15, RZ, RZ, R16 ;  /* 0x000000ffff0f7224 */ /* 0x000fe200078e0010 */
[----:B------:R-:W-:Y:S02]  /*02e0*/  LEA R4, R4, 0xf, 0x4 ;  /* 0x0000000f04047811 */ /* 0x000fe400078e20ff */
[----:B------:R-:W-:Y:S02]  /*02f0*/  IABS R14, R5 ;  /* 0x00000005000e7213 */ /* 0x000fe40000000000 */
[----:B------:R-:W-:Y:S02]  /*0300*/  IADD3 R5, R4, -R15, RZ ;  /* 0x8000000f04057210 */ /* 0x000fe40007ffe0ff */
[----:B------:R-:W-:Y:S01]  /*0310*/  IADD3 R4, R4, -R17, RZ ;  /* 0x8000001104047210 */ /* 0x000fe20007ffe0ff */
[----:B------:R-:W-:-:S04]  /*0320*/  IMAD.MOV.U32 R15, RZ, RZ, R14 ;  /* 0x000000ffff0f7224 */ /* 0x000fc800078e000e */
[C---:B------:R-:W-:Y:S02]  /*0330*/  IMAD R5, R15.reuse, -0x4, R5 ;  /* 0xfffffffc0f057824 */ /* 0x040fe400078e0205 */
[----:B------:R-:W-:Y:S02]  /*0340*/  IMAD R15, R15, -0x4, R4 ;  /* 0xfffffffc0f0f7824 */ /* 0x000fe400078e0204 */
[----:B---3--:R-:W-:-:S04]  /*0350*/  IMAD.WIDE R4, R5, 0x4, R8 ;  /* 0x0000000405047825 */ /* 0x008fc800078e0208 */
[C---:B----4-:R-:W-:Y:S02]  /*0360*/  IMAD.WIDE R12, R2.reuse, 0x4, R12 ;  /* 0x00000004020c7825 */ /* 0x050fe400078e020c */
[----:B------:R-:W3:Y:S02]  /*0370*/  LDG.E.EL R4, desc[UR4][R4.64] ;  /* 0x0000000404047981 */ /* 0x000ee4000c2e1900 */
[----:B------:R-:W-:Y:S02]  /*0380*/  IMAD.WIDE R8, R15, 0x4, R8 ;  /* 0x000000040f087825 */ /* 0x000fe400078e0208 */
[----:B------:R4:W3:Y:S02]  /*0390*/  LDG.E.EL R13, desc[UR4][R12.64] ;  /* 0x000000040c0d7981 */ /* 0x0008e4000c2e1900 */
[C---:B-----5:R-:W-:Y:S02]  /*03a0*/  IMAD.WIDE R10, R2.reuse, 0x4, R10 ;  /* 0x00000004020a7825 */ /* 0x060fe400078e020a */
[----:B------:R-:W5:Y:S02]  /*03b0*/  LDG.E.EL R8, desc[UR4][R8.64] ;  /* 0x0000000408087981 */ /* 0x000f64000c2e1900 */
[----:B-1----:R-:W-:-:S02]  /*03c0*/  IMAD.WIDE R6, R2, 0x4, R6 ;  /* 0x0000000402067825 */ /* 0x002fc400078e0206 */
[----:B------:R-:W5:Y:S04]  /*03d0*/  LDG.E.EL R10, desc[UR4][R10.64] ;  /* 0x000000040a0a7981 */ /* 0x000f68000c2e1900 */
[----:B------:R-:W5:Y:S01]  /*03e0*/  LDG.E.EL R7, desc[UR4][R6.64] ;  /* 0x0000000406077981 */ /* 0x000f62000c2e1900 */
[----:B0---4-:R-:W-:Y:S02]  /*03f0*/  IMAD.MOV.U32 R12, RZ, RZ, 0x3e800000 ;  /* 0x3e800000ff0c7424 */ /* 0x011fe400078e00ff */
[----:B--2---:R-:W-:Y:S02]  /*0400*/  FADD R14, R3, 9.9999997473787516356e-06 ;  /* 0x3727c5ac030e7421 */ /* 0x004fe40000000000 */
[----:B------:R-:W0:Y:S02]  /*0410*/  LDC.64 R2, c[0x0][0x238] ;  /* 0x00008e00ff027b82 */ /* 0x000e240000000a00 */
[----:B------:R-:W1:Y:S02]  /*0420*/  MUFU.SQRT R15, R14 ;  /* 0x0000000e000f7308 */ /* 0x000e640000002000 */
[----:B-1----:R-:W-:-:S02]  /*0430*/  FSETP.GT.AND P0, PT, R15, 8.50705917302346158658e+37, PT ;  /* 0x7e8000000f00780b */ /* 0x002fc40003f04000 */
[----:B------:R-:W-:-:S11]  /*0440*/  FSETP.GEU.AND P1, PT, R15, 1.175494350822287508e-38, PT ;  /* 0x008000000f00780b */ /* 0x000fd60003f2e000 */
[----:B------:R-:W-:-:S04]  /*0450*/  @P0 FMUL R15, R15, 0.25 ;  /* 0x3e8000000f0f0820 */ /* 0x000fc80000400000 */
[----:B------:R-:W-:-:S06]  /*0460*/  @!P1 FMUL R15, R15, 16777216 ;  /* 0x4b8000000f0f9820 */ /* 0x000fcc0000400000 */
[----:B------:R-:W1:Y:S01]  /*0470*/  MUFU.RCP R15, R15 ;  /* 0x0000000f000f7308 */ /* 0x000e620000001000 */
[----:B------:R-:W-:-:S05]  /*0480*/  FSEL R12, R12, 1, P0 ;  /* 0x3f8000000c0c7808 */ /* 0x000fca0000000000 */
[----:B------:R-:W-:-:S04]  /*0490*/  @!P1 FMUL R12, R12, 16777216 ;  /* 0x4b8000000c0c9820 */ /* 0x000fc80000400000 */
[----:B-1----:R-:W-:Y:S01]  /*04a0*/  FMUL R5, R15, R12 ;  /* 0x0000000c0f057220 */ /* 0x002fe20000400000 */
[--C-:B---3--:R-:W-:Y:S01]  /*04b0*/  FADD R4, R4, -R13.reuse ;  /* 0x8000000d04047221 */ /* 0x108fe20000000000 */
[----:B-----5:R-:W-:-:S03]  /*04c0*/  FADD R8, R8, -R13 ;  /* 0x8000000d08087221 */ /* 0x020fc60000000000 */
[-C--:B------:R-:W-:Y:S01]  /*04d0*/  FMUL R4, R4, R5.reuse ;  /* 0x0000000504047220 */ /* 0x080fe20000400000 */
[----:B------:R-:W-:-:S03]  /*04e0*/  FMUL R8, R8, R5 ;  /* 0x0000000508087220 */ /* 0x000fc60000400000 */
[C-C-:B------:R-:W-:Y:S01]  /*04f0*/  FFMA R4, R10.reuse, R4, R7.reuse ;  /* 0x000000040a047223 */ /* 0x140fe20000000007 */
[----:B------:R-:W-:-:S04]  /*0500*/  FFMA R8, R10, R8, R7 ;  /* 0x000000080a087223 */ /* 0x000fc80000000007 */
[----:B------:R-:W-:Y:S02]  /*0510*/  FSETP.GEU.AND P0, PT, R4, RZ, PT ;  /* 0x000000ff0400720b */ /* 0x000fe40003f0e000 */
[----:B------:R-:W-:Y:S01]  /*0520*/  FSETP.GEU.AND P1, PT, R8, RZ, PT ;  /* 0x000000ff0800720b */ /* 0x000fe20003f2e000 */
[----:B0-----:R-:W-:Y:S01]  /*0530*/  IMAD.WIDE R2, R0, 0x4, R2 ;  /* 0x0000000400027825 */ /* 0x001fe200078e0202 */
[----:B------:R-:W-:Y:S02]  /*0540*/  FSEL R4, R4, RZ, P0 ;  /* 0x000000ff04047208 */ /* 0x000fe40000000000 */
[----:B------:R-:W-:-:S05]  /*0550*/  FSEL R5, R8, RZ, P1 ;  /* 0x000000ff08057208 */ /* 0x000fca0000800000 */
[----:B------:R-:W-:Y:S01]  /*0560*/  STG.E.64 desc[UR4][R2.64], R4 ;  /* 0x0000000402007986 */ /* 0x000fe2000c101b04 */
[----:B------:R-:W-:Y:S05]  /*0570*/  EXIT ;  /* 0x000000000000794d */ /* 0x000fea0003800000 */
.L_x_0:
[----:B------:R-:W-:-:S00]  /*0580*/  BRA `(.L_x_0) ;  /* 0xfffffffc00fc7947 */ /* 0x000fc0000383ffff */
[----:B------:R-:W-:-:S00]  /*0590*/  NOP ;  /* 0x0000000000007918 */ /* 0x000fc00000000000 */
        /* <DEDUP_REMOVED lines=14> */
.L_x_1:


//--------------------- .nv.global.init           --------------------------
	.section	.nv.global.init,"aw",@progbits
.nv.global.init:
	.type		_$_str,@object
	.size		_$_str,(_$_str_$_2 - _$_str)
_$_str:
        /*0000*/ 	.byte	0x5f, 0x5f, 0x43, 0x55, 0x44, 0x41, 0x5f, 0x46, 0x54, 0x5a, 0x00
	.type		_$_str_$_2,@object
	.size		_$_str_$_2,(.L_1 - _$_str_$_2)
_$_str_$_2:
        /*000b*/ 	.byte	0x5f, 0x5f, 0x43, 0x55, 0x44, 0x41, 0x5f, 0x50, 0x52, 0x45, 0x43, 0x5f, 0x53, 0x51, 0x52, 0x54
        /*001b*/ 	.byte	0x00
.L_1:


//--------------------- .nv.constant0.triton_poi_fused__native_batch_norm_legit_no_training_reflection_pad2d_relu_8 --------------------------
	.section	.nv.constant0.triton_poi_fused__native_batch_norm_legit_no_training_reflection_pad2d_relu_8,"a",@progbits
	.sectionflags	@""
	.align	4
.nv.constant0.triton_poi_fused__native_batch_norm_legit_no_training_reflection_pad2d_relu_8:
	.zero		580
